//
// Generated by NVIDIA NVVM Compiler
//
// Compiler Build ID: CL-36424714
// Cuda compilation tools, release 13.0, V13.0.88
// Based on NVVM 20.0.0
//

.version 9.0
.target sm_100
.address_size 64

	// .globl	_Z22freq_correction_kernelP6float2S0_ffi
.global .align 4 .b8 __cudart_i2opi_f[24] = {65, 144, 67, 60, 153, 149, 98, 219, 192, 221, 52, 245, 209, 87, 39, 252, 41, 21, 68, 78, 110, 131, 249, 162};

.visible .entry _Z22freq_correction_kernelP6float2S0_ffi(
	.param .u64 .ptr .align 1 _Z22freq_correction_kernelP6float2S0_ffi_param_0,
	.param .u64 .ptr .align 1 _Z22freq_correction_kernelP6float2S0_ffi_param_1,
	.param .f32 _Z22freq_correction_kernelP6float2S0_ffi_param_2,
	.param .f32 _Z22freq_correction_kernelP6float2S0_ffi_param_3,
	.param .u32 _Z22freq_correction_kernelP6float2S0_ffi_param_4
)
{
	.local .align 4 .b8 	__local_depot0[28];
	.reg .b64 	%SP;
	.reg .b64 	%SPL;
	.reg .pred 	%p<18>;
	.reg .b32 	%r<84>;
	.reg .b32 	%f<60>;
	.reg .b64 	%rd<47>;
	.reg .b64 	%fd<5>;

	mov.u64 	%SPL, __local_depot0;
	ld.param.u64 	%rd16, [_Z22freq_correction_kernelP6float2S0_ffi_param_0];
	ld.param.u64 	%rd17, [_Z22freq_correction_kernelP6float2S0_ffi_param_1];
	ld.param.f32 	%f13, [_Z22freq_correction_kernelP6float2S0_ffi_param_2];
	ld.param.f32 	%f14, [_Z22freq_correction_kernelP6float2S0_ffi_param_3];
	ld.param.u32 	%r29, [_Z22freq_correction_kernelP6float2S0_ffi_param_4];
	add.u64 	%rd1, %SPL, 0;
	mov.u32 	%r30, %ctaid.x;
	mov.u32 	%r31, %ntid.x;
	mov.u32 	%r32, %tid.x;
	mad.lo.s32 	%r1, %r30, %r31, %r32;
	setp.ge.s32 	%p1, %r1, %r29;
	@%p1 bra 	$L__BB0_18;
	cvta.to.global.u64 	%rd19, %rd16;
	neg.f32 	%f15, %f13;
	cvt.rn.f32.s32 	%f16, %r1;
	add.f32 	%f17, %f14, %f16;
	mul.f32 	%f1, %f17, %f15;
	mul.wide.s32 	%rd20, %r1, 8;
	add.s64 	%rd21, %rd19, %rd20;
	ld.global.v2.f32 	{%f3, %f2}, [%rd21];
	mul.f32 	%f18, %f1, 0f3F22F983;
	cvt.rni.s32.f32 	%r83, %f18;
	cvt.rn.f32.s32 	%f19, %r83;
	fma.rn.f32 	%f20, %f19, 0fBFC90FDA, %f1;
	fma.rn.f32 	%f21, %f19, 0fB3A22168, %f20;
	fma.rn.f32 	%f59, %f19, 0fA7C234C5, %f21;
	abs.f32 	%f5, %f1;
	setp.ltu.f32 	%p2, %f5, 0f47CE4780;
	mov.u32 	%r79, %r83;
	mov.f32 	%f58, %f59;
	@%p2 bra 	$L__BB0_9;
	setp.neu.f32 	%p3, %f5, 0f7F800000;
	@%p3 bra 	$L__BB0_4;
	mov.f32 	%f24, 0f00000000;
	mul.rn.f32 	%f58, %f1, %f24;
	mov.b32 	%r79, 0;
	bra.uni 	$L__BB0_9;
$L__BB0_4:
	mov.b32 	%r3, %f1;
	shl.b32 	%r34, %r3, 8;
	or.b32  	%r4, %r34, -2147483648;
	mov.b64 	%rd43, 0;
	mov.b32 	%r76, 0;
	mov.u64 	%rd41, __cudart_i2opi_f;
	mov.u64 	%rd42, %rd1;
$L__BB0_5:
	.pragma "nounroll";
	ld.global.nc.u32 	%r35, [%rd41];
	mad.wide.u32 	%rd24, %r35, %r4, %rd43;
	shr.u64 	%rd43, %rd24, 32;
	st.local.u32 	[%rd42], %rd24;
	add.s32 	%r76, %r76, 1;
	add.s64 	%rd42, %rd42, 4;
	add.s64 	%rd41, %rd41, 4;
	setp.ne.s32 	%p4, %r76, 6;
	@%p4 bra 	$L__BB0_5;
	shr.u32 	%r36, %r3, 23;
	st.local.u32 	[%rd1+24], %rd43;
	and.b32  	%r7, %r36, 31;
	and.b32  	%r37, %r36, 224;
	add.s32 	%r38, %r37, -128;
	shr.u32 	%r39, %r38, 5;
	mul.wide.u32 	%rd25, %r39, 4;
	sub.s64 	%rd8, %rd1, %rd25;
	ld.local.u32 	%r77, [%rd8+24];
	ld.local.u32 	%r78, [%rd8+20];
	setp.eq.s32 	%p5, %r7, 0;
	@%p5 bra 	$L__BB0_8;
	shf.l.wrap.b32 	%r77, %r78, %r77, %r7;
	ld.local.u32 	%r40, [%rd8+16];
	shf.l.wrap.b32 	%r78, %r40, %r78, %r7;
$L__BB0_8:
	shr.u32 	%r41, %r77, 30;
	shf.l.wrap.b32 	%r42, %r78, %r77, 2;
	shl.b32 	%r43, %r78, 2;
	shr.u32 	%r44, %r42, 31;
	add.s32 	%r45, %r44, %r41;
	neg.s32 	%r46, %r45;
	setp.lt.s32 	%p6, %r3, 0;
	selp.b32 	%r79, %r46, %r45, %p6;
	xor.b32  	%r47, %r42, %r3;
	shr.s32 	%r48, %r42, 31;
	xor.b32  	%r49, %r48, %r42;
	xor.b32  	%r50, %r48, %r43;
	cvt.u64.u32 	%rd26, %r49;
	shl.b64 	%rd27, %rd26, 32;
	cvt.u64.u32 	%rd28, %r50;
	or.b64  	%rd29, %rd27, %rd28;
	cvt.rn.f64.s64 	%fd1, %rd29;
	mul.f64 	%fd2, %fd1, 0d3BF921FB54442D19;
	cvt.rn.f32.f64 	%f22, %fd2;
	neg.f32 	%f23, %f22;
	setp.lt.s32 	%p7, %r47, 0;
	selp.f32 	%f58, %f23, %f22, %p7;
$L__BB0_9:
	setp.ltu.f32 	%p8, %f5, 0f47CE4780;
	add.s32 	%r52, %r79, 1;
	mul.rn.f32 	%f25, %f58, %f58;
	and.b32  	%r53, %r79, 1;
	setp.eq.b32 	%p9, %r53, 1;
	selp.f32 	%f26, %f58, 0f3F800000, %p9;
	fma.rn.f32 	%f27, %f25, %f26, 0f00000000;
	fma.rn.f32 	%f28, %f25, 0f37CBAC00, 0fBAB607ED;
	selp.f32 	%f29, 0fB94D4153, %f28, %p9;
	selp.f32 	%f30, 0f3C0885E4, 0f3D2AAABB, %p9;
	fma.rn.f32 	%f31, %f29, %f25, %f30;
	selp.f32 	%f32, 0fBE2AAAA8, 0fBEFFFFFF, %p9;
	fma.rn.f32 	%f33, %f31, %f25, %f32;
	fma.rn.f32 	%f34, %f33, %f27, %f26;
	and.b32  	%r54, %r52, 2;
	setp.eq.s32 	%p10, %r54, 0;
	mov.f32 	%f35, 0f00000000;
	sub.f32 	%f36, %f35, %f34;
	selp.f32 	%f9, %f34, %f36, %p10;
	@%p8 bra 	$L__BB0_17;
	setp.neu.f32 	%p11, %f5, 0f7F800000;
	@%p11 bra 	$L__BB0_12;
	mov.f32 	%f39, 0f00000000;
	mul.rn.f32 	%f59, %f1, %f39;
	mov.b32 	%r83, 0;
	bra.uni 	$L__BB0_17;
$L__BB0_12:
	mov.b32 	%r16, %f1;
	shl.b32 	%r56, %r16, 8;
	or.b32  	%r17, %r56, -2147483648;
	mov.b64 	%rd46, 0;
	mov.b32 	%r80, 0;
	mov.u64 	%rd44, __cudart_i2opi_f;
	mov.u64 	%rd45, %rd1;
$L__BB0_13:
	.pragma "nounroll";
	ld.global.nc.u32 	%r57, [%rd44];
	mad.wide.u32 	%rd32, %r57, %r17, %rd46;
	shr.u64 	%rd46, %rd32, 32;
	st.local.u32 	[%rd45], %rd32;
	add.s32 	%r80, %r80, 1;
	add.s64 	%rd45, %rd45, 4;
	add.s64 	%rd44, %rd44, 4;
	setp.ne.s32 	%p12, %r80, 6;
	@%p12 bra 	$L__BB0_13;
	shr.u32 	%r58, %r16, 23;
	st.local.u32 	[%rd1+24], %rd46;
	and.b32  	%r20, %r58, 31;
	and.b32  	%r59, %r58, 224;
	add.s32 	%r60, %r59, -128;
	shr.u32 	%r61, %r60, 5;
	mul.wide.u32 	%rd33, %r61, 4;
	sub.s64 	%rd15, %rd1, %rd33;
	ld.local.u32 	%r81, [%rd15+24];
	ld.local.u32 	%r82, [%rd15+20];
	setp.eq.s32 	%p13, %r20, 0;
	@%p13 bra 	$L__BB0_16;
	shf.l.wrap.b32 	%r81, %r82, %r81, %r20;
	ld.local.u32 	%r62, [%rd15+16];
	shf.l.wrap.b32 	%r82, %r62, %r82, %r20;
$L__BB0_16:
	shr.u32 	%r63, %r81, 30;
	shf.l.wrap.b32 	%r64, %r82, %r81, 2;
	shl.b32 	%r65, %r82, 2;
	shr.u32 	%r66, %r64, 31;
	add.s32 	%r67, %r66, %r63;
	neg.s32 	%r68, %r67;
	setp.lt.s32 	%p14, %r16, 0;
	selp.b32 	%r83, %r68, %r67, %p14;
	xor.b32  	%r69, %r64, %r16;
	shr.s32 	%r70, %r64, 31;
	xor.b32  	%r71, %r70, %r64;
	xor.b32  	%r72, %r70, %r65;
	cvt.u64.u32 	%rd34, %r71;
	shl.b64 	%rd35, %rd34, 32;
	cvt.u64.u32 	%rd36, %r72;
	or.b64  	%rd37, %rd35, %rd36;
	cvt.rn.f64.s64 	%fd3, %rd37;
	mul.f64 	%fd4, %fd3, 0d3BF921FB54442D19;
	cvt.rn.f32.f64 	%f37, %fd4;
	neg.f32 	%f38, %f37;
	setp.lt.s32 	%p15, %r69, 0;
	selp.f32 	%f59, %f38, %f37, %p15;
$L__BB0_17:
	mul.rn.f32 	%f40, %f59, %f59;
	and.b32  	%r74, %r83, 1;
	setp.eq.b32 	%p16, %r74, 1;
	selp.f32 	%f41, 0f3F800000, %f59, %p16;
	fma.rn.f32 	%f42, %f40, %f41, 0f00000000;
	fma.rn.f32 	%f43, %f40, 0f37CBAC00, 0fBAB607ED;
	selp.f32 	%f44, %f43, 0fB94D4153, %p16;
	selp.f32 	%f45, 0f3D2AAABB, 0f3C0885E4, %p16;
	fma.rn.f32 	%f46, %f44, %f40, %f45;
	selp.f32 	%f47, 0fBEFFFFFF, 0fBE2AAAA8, %p16;
	fma.rn.f32 	%f48, %f46, %f40, %f47;
	fma.rn.f32 	%f49, %f48, %f42, %f41;
	and.b32  	%r75, %r83, 2;
	setp.eq.s32 	%p17, %r75, 0;
	mov.f32 	%f50, 0f00000000;
	sub.f32 	%f51, %f50, %f49;
	selp.f32 	%f52, %f49, %f51, %p17;
	mul.f32 	%f53, %f3, %f9;
	mul.f32 	%f54, %f2, %f52;
	sub.f32 	%f55, %f53, %f54;
	mul.f32 	%f56, %f3, %f52;
	fma.rn.f32 	%f57, %f2, %f9, %f56;
	cvta.to.global.u64 	%rd38, %rd17;
	add.s64 	%rd40, %rd38, %rd20;
	st.global.v2.f32 	[%rd40], {%f55, %f57};
$L__BB0_18:
	ret;

}


// ===== COMPILED SASS (sm_100) =====

	.target	sm_100

	.elftype	@"ET_EXEC"


//--------------------- .note.nv.tkinfo           --------------------------
	.section	.note.nv.tkinfo,"",@"SHT_NOTE"
	.sectionflags	@"SHF_NOTE_NV_TKINFO"
	.tkinfo
        /*0018*/ 	.word	0x00000002
        /*0030*/ 	.string	""
        /*0030*/ 	.string	"ptxas"
        /*0030*/ 	.string	"Cuda compilation tools, release 13.0, V13.0.88"
        /*0030*/ 	.string	"Build cuda_13.0.r13.0/compiler.36424714_0"
        /*0030*/ 	.string	"-arch sm_100 -m 64 "



//--------------------- .note.nv.cuinfo           --------------------------
	.section	.note.nv.cuinfo,"",@"SHT_NOTE"
	.sectionflags	@"SHF_NOTE_NV_CUINFO"
        /*0018*/ 	.short	0x0002
        /*001a*/ 	.short	0x0064
        /*001c*/ 	.short	0x0082
	.zero		2


//--------------------- .nv.info                  --------------------------
	.section	.nv.info,"",@"SHT_CUDA_INFO"
	.align	4


	//----- nvinfo : EIATTR_REGCOUNT
	.align		4
        /*0000*/ 	.byte	0x04, 0x2f
        /*0002*/ 	.short	(.L_2 - .L_1)
	.align		4
.L_1:
        /*0004*/ 	.word	index@(_Z22freq_correction_kernelP6float2S0_ffi)
        /*0008*/ 	.word	0x00000017


	//----- nvinfo : EIATTR_FRAME_SIZE
	.align		4
.L_2:
        /*000c*/ 	.byte	0x04, 0x11
        /*000e*/ 	.short	(.L_4 - .L_3)
	.align		4
.L_3:
        /*0010*/ 	.word	index@(_Z22freq_correction_kernelP6float2S0_ffi)
        /*0014*/ 	.word	0x00000000


	//----- nvinfo : EIATTR_MIN_STACK_SIZE
	.align		4
.L_4:
        /*0018*/ 	.byte	0x04, 0x12
        /*001a*/ 	.short	(.L_6 - .L_5)
	.align		4
.L_5:
        /*001c*/ 	.word	index@(_Z22freq_correction_kernelP6float2S0_ffi)
        /*0020*/ 	.word	0x00000000
.L_6:


//--------------------- .nv.compat                --------------------------
	.section	.nv.compat,"",@"SHT_CUDA_COMPAT_INFO"
	.align	4
        /*0000*/ 	.byte	0x02, 0x09, 0x00, 0x00, 0x02, 0x02, 0x01, 0x00, 0x02, 0x05, 0x05, 0x00, 0x03, 0x07, 0x01, 0x01
        /*0010*/ 	.byte	0x02, 0x03, 0x00, 0x00, 0x02, 0x06, 0x01, 0x00, 0x04, 0x0b, 0x08, 0x00, 0x01, 0x00, 0x00, 0x00
        /*0020*/ 	.byte	0x00, 0x00, 0x00, 0x00


//--------------------- .nv.info._Z22freq_correction_kernelP6float2S0_ffi --------------------------
	.section	.nv.info._Z22freq_correction_kernelP6float2S0_ffi,"",@"SHT_CUDA_INFO"
	.sectionflags	@""
	.align	4


	//----- nvinfo : EIATTR_CUDA_API_VERSION
	.align		4
        /*0000*/ 	.byte	0x04, 0x37
        /*0002*/ 	.short	(.L_8 - .L_7)
.L_7:
        /*0004*/ 	.word	0x00000082


	//----- nvinfo : EIATTR_KPARAM_INFO
	.align		4
.L_8:
        /*0008*/ 	.byte	0x04, 0x17
        /*000a*/ 	.short	(.L_10 - .L_9)
.L_9:
        /*000c*/ 	.word	0x00000000
        /*0010*/ 	.short	0x0004
        /*0012*/ 	.short	0x0018
        /*0014*/ 	.byte	0x00, 0xf0, 0x11, 0x00


	//----- nvinfo : EIATTR_KPARAM_INFO
	.align		4
.L_10:
        /*0018*/ 	.byte	0x04, 0x17
        /*001a*/ 	.short	(.L_12 - .L_11)
.L_11:
        /*001c*/ 	.word	0x00000000
        /*0020*/ 	.short	0x0003
        /*0022*/ 	.short	0x0014
        /*0024*/ 	.byte	0x00, 0xf0, 0x11, 0x00


	//----- nvinfo : EIATTR_KPARAM_INFO
	.align		4
.L_12:
        /*0028*/ 	.byte	0x04, 0x17
        /*002a*/ 	.short	(.L_14 - .L_13)
.L_13:
        /*002c*/ 	.word	0x00000000
        /*0030*/ 	.short	0x0002
        /*0032*/ 	.short	0x0010
        /*0034*/ 	.byte	0x00, 0xf0, 0x11, 0x00


	//----- nvinfo : EIATTR_KPARAM_INFO
	.align		4
.L_14:
        /*0038*/ 	.byte	0x04, 0x17
        /*003a*/ 	.short	(.L_16 - .L_15)
.L_15:
        /*003c*/ 	.word	0x00000000
        /*0040*/ 	.short	0x0001
        /*0042*/ 	.short	0x0008
        /*0044*/ 	.byte	0x00, 0xf5, 0x21, 0x00


	//----- nvinfo : EIATTR_KPARAM_INFO
	.align		4
.L_16:
        /*0048*/ 	.byte	0x04, 0x17
        /*004a*/ 	.short	(.L_18 - .L_17)
.L_17:
        /*004c*/ 	.word	0x00000000
        /*0050*/ 	.short	0x0000
        /*0052*/ 	.short	0x0000
        /*0054*/ 	.byte	0x00, 0xf5, 0x21, 0x00


	//----- nvinfo : EIATTR_SPARSE_MMA_MASK
	.align		4
.L_18:
        /*0058*/ 	.byte	0x03, 0x50
        /*005a*/ 	.short	0x0000


	//----- nvinfo : EIATTR_MAXREG_COUNT
	.align		4
        /*005c*/ 	.byte	0x03, 0x1b
        /*005e*/ 	.short	0x00ff


	//----- nvinfo : EIATTR_MERCURY_ISA_VERSION
	.align		4
        /*0060*/ 	.byte	0x03, 0x5f
        /*0062*/ 	.short	0x0101


	//----- nvinfo : EIATTR_VRC_CTA_INIT_COUNT
	.align		4
        /*0064*/ 	.byte	0x02, 0x4a
	.zero		1
	.zero		1


	//----- nvinfo : EIATTR_EXIT_INSTR_OFFSETS
	.align		4
        /*0068*/ 	.byte	0x04, 0x1c
        /*006a*/ 	.short	(.L_20 - .L_19)


	//   ....[0]....
.L_19:
        /*006c*/ 	.word	0x00000070


	//   ....[1]....
        /*0070*/ 	.word	0x00001070


	//----- nvinfo : EIATTR_CRS_STACK_SIZE
	.align		4
.L_20:
        /*0074*/ 	.byte	0x04, 0x1e
        /*0076*/ 	.short	(.L_22 - .L_21)
.L_21:
        /*0078*/ 	.word	0x00000000


	//----- nvinfo : EIATTR_CBANK_PARAM_SIZE
	.align		4
.L_22:
        /*007c*/ 	.byte	0x03, 0x19
        /*007e*/ 	.short	0x001c


	//----- nvinfo : EIATTR_PARAM_CBANK
	.align		4
        /*0080*/ 	.byte	0x04, 0x0a
        /*0082*/ 	.short	(.L_24 - .L_23)
	.align		4
.L_23:
        /*0084*/ 	.word	index@(.nv.constant0._Z22freq_correction_kernelP6float2S0_ffi)
        /*0088*/ 	.short	0x0380
        /*008a*/ 	.short	0x001c


	//----- nvinfo : EIATTR_SW_WAR
	.align		4
.L_24:
        /*008c*/ 	.byte	0x04, 0x36
        /*008e*/ 	.short	(.L_26 - .L_25)
.L_25:
        /*0090*/ 	.word	0x00000008
.L_26:


//--------------------- .nv.callgraph             --------------------------
	.section	.nv.callgraph,"",@"SHT_CUDA_CALLGRAPH"
	.align	4
	.sectionentsize	8
	.align		4
        /*0000*/ 	.word	0x00000000
	.align		4
        /*0004*/ 	.word	0xffffffff
	.align		4
        /*0008*/ 	.word	0x00000000
	.align		4
        /*000c*/ 	.word	0xfffffffe
	.align		4
        /*0010*/ 	.word	0x00000000
	.align		4
        /*0014*/ 	.word	0xfffffffd
	.align		4
        /*0018*/ 	.word	0x00000000
	.align		4
        /*001c*/ 	.word	0xfffffffc


//--------------------- .nv.constant4             --------------------------
	.section	.nv.constant4,"a",@progbits
	.align	8
	.align		8
.nv.constant4:
        /*0000*/ 	.dword	__cudart_i2opi_f


//--------------------- .text._Z22freq_correction_kernelP6float2S0_ffi --------------------------
	.section	.text._Z22freq_correction_kernelP6float2S0_ffi,"ax",@progbits
	.align	128
        .global         _Z22freq_correction_kernelP6float2S0_ffi
        .type           _Z22freq_correction_kernelP6float2S0_ffi,@function
        .size           _Z22freq_correction_kernelP6float2S0_ffi,(.L_x_11 - _Z22freq_correction_kernelP6float2S0_ffi)
        .other          _Z22freq_correction_kernelP6float2S0_ffi,@"STO_CUDA_ENTRY STV_DEFAULT"
_Z22freq_correction_kernelP6float2S0_ffi:
.text._Z22freq_correction_kernelP6float2S0_ffi:
[----:B------:R-:W-:Y:S01]  /*0000*/  LDC R1, c[0x0][0x37c] ;  /* 0x0000df00ff017b82 */ /* 0x000fe20000000800 */
[----:B------:R-:W0:Y:S07]  /*0010*/  S2R R3, SR_TID.X ;  /* 0x0000000000037919 */ /* 0x000e2e0000002100 */
[----:B------:R-:W0:Y:S01]  /*0020*/  S2UR UR4, SR_CTAID.X ;  /* 0x00000000000479c3 */ /* 0x000e220000002500 */
[----:B------:R-:W1:Y:S07]  /*0030*/  LDCU UR5, c[0x0][0x398] ;  /* 0x00007300ff0577ac */ /* 0x000e6e0008000800 */
[----:B------:R-:W0:Y:S02]  /*0040*/  LDC R4, c[0x0][0x360] ;  /* 0x0000d800ff047b82 */ /* 0x000e240000000800 */
[----:B0-----:R-:W-:-:S05]  /*0050*/  IMAD R4, R4, UR4, R3 ;  /* 0x0000000404047c24 */ /* 0x001fca000f8e0203 */
[----:B-1----:R-:W-:-:S13]  /*0060*/  ISETP.GE.AND P0, PT, R4, UR5, PT ;  /* 0x0000000504007c0c */ /* 0x002fda000bf06270 */
[----:B------:R-:W-:Y:S05]  /*0070*/  @P0 EXIT ;  /* 0x000000000000094d */ /* 0x000fea0003800000 */
[----:B------:R-:W0:Y:S01]  /*0080*/  LDC.64 R2, c[0x0][0x380] ;  /* 0x0000e000ff027b82 */ /* 0x000e220000000a00 */
[----:B------:R-:W1:Y:S01]  /*0090*/  LDCU.64 UR6, c[0x0][0x358] ;  /* 0x00006b00ff0677ac */ /* 0x000e620008000a00 */
[----:B------:R-:W2:Y:S01]  /*00a0*/  LDCU.64 UR4, c[0x0][0x390] ;  /* 0x00007200ff0477ac */ /* 0x000ea20008000a00 */
[----:B0-----:R-:W-:-:S06]  /*00b0*/  IMAD.WIDE R2, R4, 0x8, R2 ;  /* 0x0000000804027825 */ /* 0x001fcc00078e0202 */
[----:B-1----:R-:W5:Y:S01]  /*00c0*/  LDG.E.64 R2, desc[UR6][R2.64] ;  /* 0x0000000602027981 */ /* 0x002f62000c1e1b00 */
[----:B------:R-:W-:Y:S01]  /*00d0*/  I2FP.F32.S32 R0, R4 ;  /* 0x0000000400007245 */ /* 0x000fe20000201400 */
[----:B------:R-:W-:Y:S04]  /*00e0*/  BSSY.RECONVERGENT B0, `(.L_x_0) ;  /* 0x000006d000007945 */ /* 0x000fe80003800200 */
[----:B--2---:R-:W-:-:S04]  /*00f0*/  FADD R0, R0, UR5 ;  /* 0x0000000500007e21 */ /* 0x004fc80008000000 */
[----:B------:R-:W-:-:S04]  /*0100*/  FMUL R5, R0, -UR4 ;  /* 0x8000000400057c20 */ /* 0x000fc80008400000 */
[C---:B------:R-:W-:Y:S01]  /*0110*/  FMUL R0, R5.reuse, 0.63661974668502807617 ;  /* 0x3f22f98305007820 */ /* 0x040fe20000400000 */
[----:B------:R-:W-:-:S04]  /*0120*/  FSETP.GE.AND P0, PT, |R5|, 105615, PT ;  /* 0x47ce47800500780b */ /* 0x000fc80003f06200 */
[----:B------:R-:W-:Y:S01]  /*0130*/  P2R R6, PR, RZ, 0x1 ;  /* 0x00000001ff067803 */ /* 0x000fe20000000000 */
[----:B------:R-:W0:Y:S02]  /*0140*/  F2I.NTZ R0, R0 ;  /* 0x0000000000007305 */ /* 0x000e240000203100 */
[----:B0-----:R-:W-:Y:S01]  /*0150*/  I2FP.F32.S32 R8, R0 ;  /* 0x0000000000087245 */ /* 0x001fe20000201400 */
[----:B------:R-:W-:-:S04]  /*0160*/  IMAD.MOV.U32 R9, RZ, RZ, R0 ;  /* 0x000000ffff097224 */ /* 0x000fc800078e0000 */
[----:B------:R-:W-:-:S04]  /*0170*/  FFMA R7, R8, -1.5707962512969970703, R5 ;  /* 0xbfc90fda08077823 */ /* 0x000fc80000000005 */
[----:B------:R-:W-:-:S04]  /*0180*/  FFMA R7, R8, -7.5497894158615963534e-08, R7 ;  /* 0xb3a2216808077823 */ /* 0x000fc80000000007 */
[----:B------:R-:W-:-:S04]  /*0190*/  FFMA R8, R8, -5.3903029534742383927e-15, R7 ;  /* 0xa7c234c508087823 */ /* 0x000fc80000000007 */
[----:B------:R-:W-:Y:S01]  /*01a0*/  IMAD.MOV.U32 R7, RZ, RZ, R8 ;  /* 0x000000ffff077224 */ /* 0x000fe200078e0008 */
[----:B------:R-:W-:Y:S06]  /*01b0*/  @!P0 BRA `(.L_x_1) ;  /* 0x00000004007c8947 */ /* 0x000fec0003800000 */
[----:B------:R-:W-:-:S13]  /*01c0*/  FSETP.NEU.AND P0, PT, |R5|, +INF , PT ;  /* 0x7f8000000500780b */ /* 0x000fda0003f0d200 */
[----:B------:R-:W-:Y:S01]  /*01d0*/  @!P0 FMUL R7, RZ, R5 ;  /* 0x00000005ff078220 */ /* 0x000fe20000400000 */
[----:B------:R-:W-:Y:S01]  /*01e0*/  @!P0 IMAD.MOV.U32 R0, RZ, RZ, RZ ;  /* 0x000000ffff008224 */ /* 0x000fe200078e00ff */
[----:B------:R-:W-:Y:S06]  /*01f0*/  @!P0 BRA `(.L_x_1) ;  /* 0x00000004006c8947 */ /* 0x000fec0003800000 */
[----:B------:R-:W-:Y:S01]  /*0200*/  IMAD.SHL.U32 R6, R5, 0x100, RZ ;  /* 0x0000010005067824 */ /* 0x000fe200078e00ff */
[----:B------:R-:W0:Y:S01]  /*0210*/  LDCU.64 UR8, c[0x4][URZ] ;  /* 0x01000000ff0877ac */ /* 0x000e220008000a00 */
[----:B------:R-:W-:Y:S02]  /*0220*/  IMAD.MOV.U32 R0, RZ, RZ, RZ ;  /* 0x000000ffff007224 */ /* 0x000fe400078e00ff */
[----:B------:R-:W-:Y:S01]  /*0230*/  IMAD.MOV.U32 R19, RZ, RZ, RZ ;  /* 0x000000ffff137224 */ /* 0x000fe200078e00ff */
[----:B------:R-:W-:Y:S01]  /*0240*/  LOP3.LUT R7, R6, 0x80000000, RZ, 0xfc, !PT ;  /* 0x8000000006077812 */ /* 0x000fe200078efcff */
[----:B------:R-:W-:Y:S01]  /*0250*/  UMOV UR5, URZ ;  /* 0x000000ff00057c82 */ /* 0x000fe20008000000 */
[----:B------:R-:W-:-:S05]  /*0260*/  UMOV UR4, URZ ;  /* 0x000000ff00047c82 */ /* 0x000fca0008000000 */
.L_x_2:
[----:B0-----:R-:W-:Y:S01]  /*0270*/  MOV R12, UR8 ;  /* 0x00000008000c7c02 */ /* 0x001fe20008000f00 */
[----:B------:R-:W-:-:S05]  /*0280*/  IMAD.U32 R13, RZ, RZ, UR9 ;  /* 0x00000009ff0d7e24 */ /* 0x000fca000f8e00ff */
[----:B------:R-:W2:Y:S01]  /*0290*/  LDG.E.CONSTANT R10, desc[UR6][R12.64] ;  /* 0x000000060c0a7981 */ /* 0x000ea2000c1e9900 */
[----:B------:R-:W-:Y:S01]  /*02a0*/  UIADD3 UR4, UPT, UPT, UR4, 0x1, URZ ;  /* 0x0000000104047890 */ /* 0x000fe2000fffe0ff */
[C---:B------:R-:W-:Y:S01]  /*02b0*/  ISETP.EQ.AND P0, PT, R19.reuse, RZ, PT ;  /* 0x000000ff1300720c */ /* 0x040fe20003f02270 */
[----:B------:R-:W-:Y:S01]  /*02c0*/  UIADD3 UR8, UP1, UPT, UR8, 0x4, URZ ;  /* 0x0000000408087890 */ /* 0x000fe2000ff3e0ff */
[C---:B------:R-:W-:Y:S01]  /*02d0*/  ISETP.EQ.AND P1, PT, R19.reuse, 0x4, PT ;  /* 0x000000041300780c */ /* 0x040fe20003f22270 */
[----:B------:R-:W-:Y:S01]  /*02e0*/  UISETP.NE.AND UP0, UPT, UR4, 0x6, UPT ;  /* 0x000000060400788c */ /* 0x000fe2000bf05270 */
[C---:B------:R-:W-:Y:S01]  /*02f0*/  ISETP.EQ.AND P3, PT, R19.reuse, 0xc, PT ;  /* 0x0000000c1300780c */ /* 0x040fe20003f62270 */
[----:B------:R-:W-:Y:S01]  /*0300*/  UIADD3.X UR9, UPT, UPT, URZ, UR9, URZ, UP1, !UPT ;  /* 0x00000009ff097290 */ /* 0x000fe20008ffe4ff */
[C---:B------:R-:W-:Y:S02]  /*0310*/  ISETP.EQ.AND P4, PT, R19.reuse, 0x10, PT ;  /* 0x000000101300780c */ /* 0x040fe40003f82270 */
[----:B------:R-:W-:Y:S01]  /*0320*/  ISETP.EQ.AND P5, PT, R19, 0x14, PT ;  /* 0x000000141300780c */ /* 0x000fe20003fa2270 */
[----:B--2---:R-:W-:-:S03]  /*0330*/  IMAD.WIDE.U32 R10, R10, R7, RZ ;  /* 0x000000070a0a7225 */ /* 0x004fc600078e00ff */
[----:B------:R-:W-:-:S04]  /*0340*/  IADD3 R10, P2, PT, R10, R0, RZ ;  /* 0x000000000a0a7210 */ /* 0x000fc80007f5e0ff */
[----:B------:R-:W-:Y:S01]  /*0350*/  IADD3.X R0, PT, PT, R11, UR5, RZ, P2, !PT ;  /* 0x000000050b007c10 */ /* 0x000fe200097fe4ff */
[--C-:B------:R-:W-:Y:S01]  /*0360*/  @P0 IMAD.MOV.U32 R6, RZ, RZ, R10.reuse ;  /* 0x000000ffff060224 */ /* 0x100fe200078e000a */
[C---:B------:R-:W-:Y:S01]  /*0370*/  ISETP.EQ.AND P2, PT, R19.reuse, 0x8, PT ;  /* 0x000000081300780c */ /* 0x040fe20003f42270 */
[--C-:B------:R-:W-:Y:S02]  /*0380*/  @P1 IMAD.MOV.U32 R15, RZ, RZ, R10.reuse ;  /* 0x000000ffff0f1224 */ /* 0x100fe400078e000a */
[----:B------:R-:W-:Y:S01]  /*0390*/  @P5 MOV R14, R10 ;  /* 0x0000000a000e5202 */ /* 0x000fe20000000f00 */
[--C-:B------:R-:W-:Y:S02]  /*03a0*/  @P3 IMAD.MOV.U32 R17, RZ, RZ, R10.reuse ;  /* 0x000000ffff113224 */ /* 0x100fe400078e000a */
[----:B------:R-:W-:Y:S02]  /*03b0*/  @P4 IMAD.MOV.U32 R18, RZ, RZ, R10 ;  /* 0x000000ffff124224 */ /* 0x000fe400078e000a */
[----:B------:R-:W-:-:S05]  /*03c0*/  VIADD R19, R19, 0x4 ;  /* 0x0000000413137836 */ /* 0x000fca0000000000 */
[----:B------:R-:W-:Y:S01]  /*03d0*/  @P2 IMAD.MOV.U32 R16, RZ, RZ, R10 ;  /* 0x000000ffff102224 */ /* 0x000fe200078e000a */
[----:B------:R-:W-:Y:S06]  /*03e0*/  BRA.U UP0, `(.L_x_2) ;  /* 0xfffffffd00a07547 */ /* 0x000fec000b83ffff */
[----:B------:R-:W-:Y:S01]  /*03f0*/  SHF.R.U32.HI R10, RZ, 0x17, R5 ;  /* 0x00000017ff0a7819 */ /* 0x000fe20000011605 */
[----:B------:R-:W-:Y:S03]  /*0400*/  BSSY.RECONVERGENT B1, `(.L_x_3) ;  /* 0x0000028000017945 */ /* 0x000fe60003800200 */
[C---:B------:R-:W-:Y:S02]  /*0410*/  LOP3.LUT R7, R10.reuse, 0xe0, RZ, 0xc0, !PT ;  /* 0x000000e00a077812 */ /* 0x040fe400078ec0ff */
[----:B------:R-:W-:-:S03]  /*0420*/  LOP3.LUT P6, RZ, R10, 0x1f, RZ, 0xc0, !PT ;  /* 0x0000001f0aff7812 */ /* 0x000fc600078cc0ff */
[----:B------:R-:W-:-:S05]  /*0430*/  VIADD R7, R7, 0xffffff80 ;  /* 0xffffff8007077836 */ /* 0x000fca0000000000 */
[----:B------:R-:W-:-:S05]  /*0440*/  SHF.R.U32.HI R7, RZ, 0x5, R7 ;  /* 0x00000005ff077819 */ /* 0x000fca0000011607 */
[----:B------:R-:W-:-:S05]  /*0450*/  IMAD.U32 R13, R7, -0x4, RZ ;  /* 0xfffffffc070d7824 */ /* 0x000fca00078e00ff */
[C---:B------:R-:W-:Y:S02]  /*0460*/  ISETP.EQ.AND P3, PT, R13.reuse, -0x18, PT ;  /* 0xffffffe80d00780c */ /* 0x040fe40003f62270 */
[C---:B------:R-:W-:Y:S02]  /*0470*/  ISETP.EQ.AND P4, PT, R13.reuse, -0x14, PT ;  /* 0xffffffec0d00780c */ /* 0x040fe40003f82270 */
[C---:B------:R-:W-:Y:S02]  /*0480*/  ISETP.EQ.AND P0, PT, R13.reuse, -0x10, PT ;  /* 0xfffffff00d00780c */ /* 0x040fe40003f02270 */
[C---:B------:R-:W-:Y:S02]  /*0490*/  ISETP.EQ.AND P1, PT, R13.reuse, -0xc, PT ;  /* 0xfffffff40d00780c */ /* 0x040fe40003f22270 */
[C---:B------:R-:W-:Y:S02]  /*04a0*/  ISETP.EQ.AND P2, PT, R13.reuse, -0x8, PT ;  /* 0xfffffff80d00780c */ /* 0x040fe40003f42270 */
[----:B------:R-:W-:-:S03]  /*04b0*/  ISETP.EQ.AND P5, PT, R13, 0x4, PT ;  /* 0x000000040d00780c */ /* 0x000fc60003fa2270 */
[--C-:B------:R-:W-:Y:S01]  /*04c0*/  @P3 IMAD.MOV.U32 R7, RZ, RZ, R6.reuse ;  /* 0x000000ffff073224 */ /* 0x100fe200078e0006 */
[C---:B------:R-:W-:Y:S01]  /*04d0*/  ISETP.EQ.AND P3, PT, R13.reuse, -0x4, PT ;  /* 0xfffffffc0d00780c */ /* 0x040fe20003f62270 */
[----:B------:R-:W-:Y:S02]  /*04e0*/  @P4 IMAD.MOV.U32 R11, RZ, RZ, R6 ;  /* 0x000000ffff0b4224 */ /* 0x000fe400078e0006 */
[----:B------:R-:W-:Y:S01]  /*04f0*/  @P4 IMAD.MOV.U32 R7, RZ, RZ, R15 ;  /* 0x000000ffff074224 */ /* 0x000fe200078e000f */
[----:B------:R-:W-:Y:S01]  /*0500*/  ISETP.EQ.AND P4, PT, R13, RZ, PT ;  /* 0x000000ff0d00720c */ /* 0x000fe20003f82270 */
[--C-:B------:R-:W-:Y:S01]  /*0510*/  @P0 IMAD.MOV.U32 R7, RZ, RZ, R16.reuse ;  /* 0x000000ffff070224 */ /* 0x100fe200078e0010 */
[----:B------:R-:W-:Y:S01]  /*0520*/  @P0 MOV R11, R15 ;  /* 0x0000000f000b0202 */ /* 0x000fe20000000f00 */
[----:B------:R-:W-:Y:S02]  /*0530*/  @P1 IMAD.MOV.U32 R11, RZ, RZ, R16 ;  /* 0x000000ffff0b1224 */ /* 0x000fe400078e0010 */
[----:B------:R-:W-:-:S02]  /*0540*/  @P1 IMAD.MOV.U32 R7, RZ, RZ, R17 ;  /* 0x000000ffff071224 */ /* 0x000fc400078e0011 */
[----:B------:R-:W-:Y:S02]  /*0550*/  @P2 IMAD.MOV.U32 R11, RZ, RZ, R17 ;  /* 0x000000ffff0b2224 */ /* 0x000fe400078e0011 */
[----:B------:R-:W-:Y:S01]  /*0560*/  @P2 IMAD.MOV.U32 R7, RZ, RZ, R18 ;  /* 0x000000ffff072224 */ /* 0x000fe200078e0012 */
[----:B------:R-:W-:Y:S01]  /*0570*/  @P3 MOV R11, R18 ;  /* 0x00000012000b3202 */ /* 0x000fe20000000f00 */
[--C-:B------:R-:W-:Y:S02]  /*0580*/  @P3 IMAD.MOV.U32 R7, RZ, RZ, R14.reuse ;  /* 0x000000ffff073224 */ /* 0x100fe400078e000e */
[----:B------:R-:W-:Y:S02]  /*0590*/  @P4 IMAD.MOV.U32 R11, RZ, RZ, R14 ;  /* 0x000000ffff0b4224 */ /* 0x000fe400078e000e */
[--C-:B------:R-:W-:Y:S02]  /*05a0*/  @P4 IMAD.MOV.U32 R7, RZ, RZ, R0.reuse ;  /* 0x000000ffff074224 */ /* 0x100fe400078e0000 */
[----:B------:R-:W-:Y:S01]  /*05b0*/  @P5 IMAD.MOV.U32 R11, RZ, RZ, R0 ;  /* 0x000000ffff0b5224 */ /* 0x000fe200078e0000 */
[----:B------:R-:W-:Y:S06]  /*05c0*/  @!P6 BRA `(.L_x_4) ;  /* 0x00000000002ce947 */ /* 0x000fec0003800000 */
[----:B------:R-:W-:Y:S01]  /*05d0*/  @P0 IMAD.MOV.U32 R12, RZ, RZ, R6 ;  /* 0x000000ffff0c0224 */ /* 0x000fe200078e0006 */
[----:B------:R-:W-:Y:S02]  /*05e0*/  ISETP.EQ.AND P0, PT, R13, 0x8, PT ;  /* 0x000000080d00780c */ /* 0x000fe40003f02270 */
[----:B------:R-:W-:Y:S01]  /*05f0*/  @P1 MOV R12, R15 ;  /* 0x0000000f000c1202 */ /* 0x000fe20000000f00 */
[----:B------:R-:W-:Y:S01]  /*0600*/  @P2 IMAD.MOV.U32 R12, RZ, RZ, R16 ;  /* 0x000000ffff0c2224 */ /* 0x000fe200078e0010 */
[----:B------:R-:W-:Y:S01]  /*0610*/  LOP3.LUT R10, R10, 0x1f, RZ, 0xc0, !PT ;  /* 0x0000001f0a0a7812 */ /* 0x000fe200078ec0ff */
[----:B------:R-:W-:Y:S02]  /*0620*/  @P3 IMAD.MOV.U32 R12, RZ, RZ, R17 ;  /* 0x000000ffff0c3224 */ /* 0x000fe400078e0011 */
[----:B------:R-:W-:Y:S01]  /*0630*/  @P4 IMAD.MOV.U32 R12, RZ, RZ, R18 ;  /* 0x000000ffff0c4224 */ /* 0x000fe200078e0012 */
[----:B------:R-:W-:Y:S01]  /*0640*/  SHF.L.W.U32.HI R7, R11, R10, R7 ;  /* 0x0000000a0b077219 */ /* 0x000fe20000010e07 */
[----:B------:R-:W-:-:S04]  /*0650*/  @P5 IMAD.MOV.U32 R12, RZ, RZ, R14 ;  /* 0x000000ffff0c5224 */ /* 0x000fc800078e000e */
[----:B------:R-:W-:-:S05]  /*0660*/  @P0 IMAD.MOV.U32 R12, RZ, RZ, R0 ;  /* 0x000000ffff0c0224 */ /* 0x000fca00078e0000 */
[----:B------:R-:W-:-:S07]  /*0670*/  SHF.L.W.U32.HI R11, R12, R10, R11 ;  /* 0x0000000a0c0b7219 */ /* 0x000fce0000010e0b */
.L_x_4:
[----:B------:R-:W-:Y:S05]  /*0680*/  BSYNC.RECONVERGENT B1 ;  /* 0x0000000000017941 */ /* 0x000fea0003800200 */
.L_x_3:
[C---:B------:R-:W-:Y:S01]  /*0690*/  SHF.L.W.U32.HI R19, R11.reuse, 0x2, R7 ;  /* 0x000000020b137819 */ /* 0x040fe20000010e07 */
[----:B------:R-:W-:Y:S01]  /*06a0*/  UMOV UR4, 0x54442d19 ;  /* 0x54442d1900047882 */ /* 0x000fe20000000000 */
[----:B------:R-:W-:Y:S01]  /*06b0*/  SHF.L.U32 R11, R11, 0x2, RZ ;  /* 0x000000020b0b7819 */ /* 0x000fe200000006ff */
[----:B------:R-:W-:Y:S01]  /*06c0*/  UMOV UR5, 0x3bf921fb ;  /* 0x3bf921fb00057882 */ /* 0x000fe20000000000 */
[----:B------:R-:W-:Y:S02]  /*06d0*/  SHF.R.S32.HI R0, RZ, 0x1f, R19 ;  /* 0x0000001fff007819 */ /* 0x000fe40000011413 */
[----:B------:R-:W-:Y:S02]  /*06e0*/  ISETP.GE.AND P0, PT, R5, RZ, PT ;  /* 0x000000ff0500720c */ /* 0x000fe40003f06270 */
[C---:B------:R-:W-:Y:S02]  /*06f0*/  LOP3.LUT R10, R0.reuse, R11, RZ, 0x3c, !PT ;  /* 0x0000000b000a7212 */ /* 0x040fe400078e3cff */
[----:B------:R-:W-:-:S02]  /*0700*/  LOP3.LUT R11, R0, R19, RZ, 0x3c, !PT ;  /* 0x00000013000b7212 */ /* 0x000fc400078e3cff */
[----:B------:R-:W-:Y:S02]  /*0710*/  SHF.R.U32.HI R0, RZ, 0x1e, R7 ;  /* 0x0000001eff007819 */ /* 0x000fe40000011607 */
[C---:B------:R-:W-:Y:S02]  /*0720*/  LOP3.LUT R7, R19.reuse, R5, RZ, 0x3c, !PT ;  /* 0x0000000513077212 */ /* 0x040fe400078e3cff */
[----:B------:R-:W0:Y:S01]  /*0730*/  I2F.F64.S64 R10, R10 ;  /* 0x0000000a000a7312 */ /* 0x000e220000301c00 */
[----:B------:R-:W-:Y:S02]  /*0740*/  LEA.HI R0, R19, R0, RZ, 0x1 ;  /* 0x0000000013007211 */ /* 0x000fe400078f08ff */
[----:B------:R-:W-:-:S03]  /*0750*/  ISETP.GE.AND P1, PT, R7, RZ, PT ;  /* 0x000000ff0700720c */ /* 0x000fc60003f26270 */
[----:B------:R-:W-:-:S04]  /*0760*/  IMAD.MOV R7, RZ, RZ, -R0 ;  /* 0x000000ffff077224 */ /* 0x000fc800078e0a00 */
[----:B------:R-:W-:Y:S01]  /*0770*/  @!P0 IMAD.MOV.U32 R0, RZ, RZ, R7 ;  /* 0x000000ffff008224 */ /* 0x000fe200078e0007 */
[----:B0-----:R-:W-:-:S10]  /*0780*/  DMUL R12, R10, UR4 ;  /* 0x000000040a0c7c28 */ /* 0x001fd40008000000 */
[----:B------:R-:W0:Y:S02]  /*0790*/  F2F.F32.F64 R12, R12 ;  /* 0x0000000c000c7310 */ /* 0x000e240000301000 */
[----:B0-----:R-:W-:-:S07]  /*07a0*/  FSEL R7, -R12, R12, !P1 ;  /* 0x0000000c0c077208 */ /* 0x001fce0004800100 */
.L_x_1:
[----:B------:R-:W-:Y:S05]  /*07b0*/  BSYNC.RECONVERGENT B0 ;  /* 0x0000000000007941 */ /* 0x000fea0003800200 */
.L_x_0:
[----:B------:R-:W-:Y:S02]  /*07c0*/  IMAD.MOV.U32 R10, RZ, RZ, 0x37cbac00 ;  /* 0x37cbac00ff0a7424 */ /* 0x000fe400078e00ff */
[----:B------:R-:W-:Y:S01]  /*07d0*/  FMUL R11, R7, R7 ;  /* 0x00000007070b7220 */ /* 0x000fe20000400000 */
[C---:B------:R-:W-:Y:S01]  /*07e0*/  LOP3.LUT R13, R0.reuse, 0x1, RZ, 0xc0, !PT ;  /* 0x00000001000d7812 */ /* 0x040fe200078ec0ff */
[----:B------:R-:W-:Y:S01]  /*07f0*/  IMAD.MOV.U32 R20, RZ, RZ, 0x3c0885e4 ;  /* 0x3c0885e4ff147424 */ /* 0x000fe200078e00ff */
[----:B------:R-:W-:Y:S01]  /*0800*/  FSETP.GE.AND P2, PT, |R5|, 105615, PT ;  /* 0x47ce47800500780b */ /* 0x000fe20003f46200 */
[----:B------:R-:W-:Y:S01]  /*0810*/  FFMA R12, R11, R10, -0.0013887860113754868507 ;  /* 0xbab607ed0b0c7423 */ /* 0x000fe2000000000a */
[----:B------:R-:W-:Y:S01]  /*0820*/  ISETP.NE.U32.AND P0, PT, R13, 0x1, PT ;  /* 0x000000010d00780c */ /* 0x000fe20003f05070 */
[----:B------:R-:W-:Y:S01]  /*0830*/  VIADD R0, R0, 0x1 ;  /* 0x0000000100007836 */ /* 0x000fe20000000000 */
[----:B------:R-:W-:Y:S01]  /*0840*/  MOV R13, 0x3e2aaaa8 ;  /* 0x3e2aaaa8000d7802 */ /* 0x000fe20000000f00 */
[----:B------:R-:W-:Y:S01]  /*0850*/  BSSY.RECONVERGENT B0, `(.L_x_5) ;  /* 0x000006a000007945 */ /* 0x000fe20003800200 */
[----:B------:R-:W-:-:S02]  /*0860*/  FSEL R12, R12, -0.00019574658654164522886, P0 ;  /* 0xb94d41530c0c7808 */ /* 0x000fc40000000000 */
[----:B------:R-:W-:Y:S02]  /*0870*/  FSEL R20, R20, 0.041666727513074874878, !P0 ;  /* 0x3d2aaabb14147808 */ /* 0x000fe40004000000 */
[----:B------:R-:W-:Y:S02]  /*0880*/  LOP3.LUT P1, RZ, R0, 0x2, RZ, 0xc0, !PT ;  /* 0x0000000200ff7812 */ /* 0x000fe4000782c0ff */
[----:B------:R-:W-:Y:S01]  /*0890*/  FSEL R0, R7, 1, !P0 ;  /* 0x3f80000007007808 */ /* 0x000fe20004000000 */
[----:B------:R-:W-:Y:S01]  /*08a0*/  FFMA R12, R11, R12, R20 ;  /* 0x0000000c0b0c7223 */ /* 0x000fe20000000014 */
[----:B------:R-:W-:-:S03]  /*08b0*/  FSEL R13, -R13, -0.4999999701976776123, !P0 ;  /* 0xbeffffff0d0d7808 */ /* 0x000fc60004000100 */
[C---:B------:R-:W-:Y:S02]  /*08c0*/  FFMA R7, R11.reuse, R0, RZ ;  /* 0x000000000b077223 */ /* 0x040fe400000000ff */
[----:B------:R-:W-:-:S04]  /*08d0*/  FFMA R12, R11, R12, R13 ;  /* 0x0000000c0b0c7223 */ /* 0x000fc8000000000d */
[----:B------:R-:W-:-:S04]  /*08e0*/  FFMA R7, R7, R12, R0 ;  /* 0x0000000c07077223 */ /* 0x000fc80000000000 */
[----:B------:R-:W-:Y:S01]  /*08f0*/  @P1 FADD R7, RZ, -R7 ;  /* 0x80000007ff071221 */ /* 0x000fe20000000000 */
        /* <DEDUP_REMOVED lines=12> */
.L_x_7:
[----:B0-----:R-:W-:Y:S01]  /*09c0*/  IMAD.U32 R12, RZ, RZ, UR8 ;  /* 0x00000008ff0c7e24 */ /* 0x001fe2000f8e00ff */
[----:B------:R-:W-:-:S05]  /*09d0*/  MOV R13, UR9 ;  /* 0x00000009000d7c02 */ /* 0x000fca0008000f00 */
        /* <DEDUP_REMOVED lines=9> */
[----:B------:R-:W-:-:S02]  /*0a70*/  ISETP.EQ.AND P4, PT, R20, 0x10, PT ;  /* 0x000000101400780c */ /* 0x000fc40003f82270 */
[C---:B------:R-:W-:Y:S01]  /*0a80*/  ISETP.EQ.AND P5, PT, R20.reuse, 0x14, PT ;  /* 0x000000141400780c */ /* 0x040fe20003fa2270 */
[----:B------:R-:W-:Y:S02]  /*0a90*/  VIADD R20, R20, 0x4 ;  /* 0x0000000414147836 */ /* 0x000fe40000000000 */
[----:B--2---:R-:W-:-:S03]  /*0aa0*/  IMAD.WIDE.U32 R8, R8, R19, RZ ;  /* 0x0000001308087225 */ /* 0x004fc600078e00ff */
[----:B------:R-:W-:-:S04]  /*0ab0*/  IADD3 R0, P6, PT, R8, R11, RZ ;  /* 0x0000000b08007210 */ /* 0x000fc80007fde0ff */
[----:B------:R-:W-:Y:S01]  /*0ac0*/  IADD3.X R11, PT, PT, R9, UR5, RZ, P6, !PT ;  /* 0x00000005090b7c10 */ /* 0x000fe2000b7fe4ff */
[--C-:B------:R-:W-:Y:S02]  /*0ad0*/  @P0 IMAD.MOV.U32 R6, RZ, RZ, R0.reuse ;  /* 0x000000ffff060224 */ /* 0x100fe400078e0000 */
[----:B------:R-:W-:Y:S01]  /*0ae0*/  @P5 MOV R14, R0 ;  /* 0x00000000000e5202 */ /* 0x000fe20000000f00 */
[--C-:B------:R-:W-:Y:S02]  /*0af0*/  @P1 IMAD.MOV.U32 R15, RZ, RZ, R0.reuse ;  /* 0x000000ffff0f1224 */ /* 0x100fe400078e0000 */
[--C-:B------:R-:W-:Y:S02]  /*0b00*/  @P2 IMAD.MOV.U32 R16, RZ, RZ, R0.reuse ;  /* 0x000000ffff102224 */ /* 0x100fe400078e0000 */
[--C-:B------:R-:W-:Y:S02]  /*0b10*/  @P3 IMAD.MOV.U32 R17, RZ, RZ, R0.reuse ;  /* 0x000000ffff113224 */ /* 0x100fe400078e0000 */
        /* <DEDUP_REMOVED lines=14> */
[----:B------:R-:W-:-:S03]  /*0c00*/  ISETP.EQ.AND P5, PT, R12, RZ, PT ;  /* 0x000000ff0c00720c */ /* 0x000fc60003fa2270 */
[--C-:B------:R-:W-:Y:S01]  /*0c10*/  @P3 IMAD.MOV.U32 R0, RZ, RZ, R6.reuse ;  /* 0x000000ffff003224 */ /* 0x100fe200078e0006 */
[C---:B------:R-:W-:Y:S01]  /*0c20*/  ISETP.EQ.AND P3, PT, R12.reuse, -0x4, PT ;  /* 0xfffffffc0c00780c */ /* 0x040fe20003f62270 */
[----:B------:R-:W-:Y:S01]  /*0c30*/  @P4 IMAD.MOV.U32 R8, RZ, RZ, R6 ;  /* 0x000000ffff084224 */ /* 0x000fe200078e0006 */
[----:B------:R-:W-:Y:S01]  /*0c40*/  @P4 MOV R0, R15 ;  /* 0x0000000f00004202 */ /* 0x000fe20000000f00 */
[----:B------:R-:W-:Y:S01]  /*0c50*/  @P2 IMAD.MOV.U32 R8, RZ, RZ, R15 ;  /* 0x000000ffff082224 */ /* 0x000fe200078e000f */
[----:B------:R-:W-:Y:S01]  /*0c60*/  ISETP.EQ.AND P4, PT, R12, 0x4, PT ;  /* 0x000000040c00780c */ /* 0x000fe20003f82270 */
[--C-:B------:R-:W-:Y:S02]  /*0c70*/  @P2 IMAD.MOV.U32 R0, RZ, RZ, R16.reuse ;  /* 0x000000ffff002224 */ /* 0x100fe400078e0010 */
[----:B------:R-:W-:Y:S02]  /*0c80*/  @P1 IMAD.MOV.U32 R8, RZ, RZ, R16 ;  /* 0x000000ffff081224 */ /* 0x000fe400078e0010 */
[--C-:B------:R-:W-:Y:S01]  /*0c90*/  @P1 IMAD.MOV.U32 R0, RZ, RZ, R17.reuse ;  /* 0x000000ffff001224 */ /* 0x100fe200078e0011 */
[----:B------:R-:W-:Y:S01]  /*0ca0*/  @P0 MOV R0, R18 ;  /* 0x0000001200000202 */ /* 0x000fe20000000f00 */
[----:B------:R-:W-:-:S02]  /*0cb0*/  @P0 IMAD.MOV.U32 R8, RZ, RZ, R17 ;  /* 0x000000ffff080224 */ /* 0x000fc400078e0011 */
[----:B------:R-:W-:Y:S02]  /*0cc0*/  @P3 IMAD.MOV.U32 R8, RZ, RZ, R18 ;  /* 0x000000ffff083224 */ /* 0x000fe400078e0012 */
[--C-:B------:R-:W-:Y:S02]  /*0cd0*/  @P3 IMAD.MOV.U32 R0, RZ, RZ, R14.reuse ;  /* 0x000000ffff003224 */ /* 0x100fe400078e000e */
[----:B------:R-:W-:Y:S02]  /*0ce0*/  @P5 IMAD.MOV.U32 R8, RZ, RZ, R14 ;  /* 0x000000ffff085224 */ /* 0x000fe400078e000e */
[--C-:B------:R-:W-:Y:S02]  /*0cf0*/  @P5 IMAD.MOV.U32 R0, RZ, RZ, R11.reuse ;  /* 0x000000ffff005224 */ /* 0x100fe400078e000b */
[----:B------:R-:W-:Y:S01]  /*0d00*/  @P4 IMAD.MOV.U32 R8, RZ, RZ, R11 ;  /* 0x000000ffff084224 */ /* 0x000fe200078e000b */
[----:B------:R-:W-:Y:S06]  /*0d10*/  @!P6 BRA `(.L_x_9) ;  /* 0x000000000028e947 */ /* 0x000fec0003800000 */
[----:B------:R-:W-:Y:S01]  /*0d20*/  @P1 MOV R6, R15 ;  /* 0x0000000f00061202 */ /* 0x000fe20000000f00 */
[----:B------:R-:W-:Y:S01]  /*0d30*/  @P0 IMAD.MOV.U32 R6, RZ, RZ, R16 ;  /* 0x000000ffff060224 */ /* 0x000fe200078e0010 */
[----:B------:R-:W-:Y:S01]  /*0d40*/  ISETP.EQ.AND P0, PT, R12, 0x8, PT ;  /* 0x000000080c00780c */ /* 0x000fe20003f02270 */
[----:B------:R-:W-:Y:S01]  /*0d50*/  @P3 IMAD.MOV.U32 R6, RZ, RZ, R17 ;  /* 0x000000ffff063224 */ /* 0x000fe200078e0011 */
[----:B------:R-:W-:Y:S01]  /*0d60*/  LOP3.LUT R9, R9, 0x1f, RZ, 0xc0, !PT ;  /* 0x0000001f09097812 */ /* 0x000fe200078ec0ff */
[----:B------:R-:W-:Y:S02]  /*0d70*/  @P5 IMAD.MOV.U32 R6, RZ, RZ, R18 ;  /* 0x000000ffff065224 */ /* 0x000fe400078e0012 */
[----:B------:R-:W-:Y:S01]  /*0d80*/  @P4 IMAD.MOV.U32 R6, RZ, RZ, R14 ;  /* 0x000000ffff064224 */ /* 0x000fe200078e000e */
[----:B------:R-:W-:-:S07]  /*0d90*/  SHF.L.W.U32.HI R0, R8, R9, R0 ;  /* 0x0000000908007219 */ /* 0x000fce0000010e00 */
[----:B------:R-:W-:-:S05]  /*0da0*/  @P0 IMAD.MOV.U32 R6, RZ, RZ, R11 ;  /* 0x000000ffff060224 */ /* 0x000fca00078e000b */
[----:B------:R-:W-:-:S07]  /*0db0*/  SHF.L.W.U32.HI R8, R6, R9, R8 ;  /* 0x0000000906087219 */ /* 0x000fce0000010e08 */
.L_x_9:
[----:B------:R-:W-:Y:S05]  /*0dc0*/  BSYNC.RECONVERGENT B1 ;  /* 0x0000000000017941 */ /* 0x000fea0003800200 */
.L_x_8:
        /* <DEDUP_REMOVED lines=9> */
[----:B------:R-:W0:Y:S01]  /*0e60*/  I2F.F64.S64 R8, R14 ;  /* 0x0000000e00087312 */ /* 0x000e220000301c00 */
[----:B------:R-:W-:-:S04]  /*0e70*/  LOP3.LUT R5, R6, R5, RZ, 0x3c, !PT ;  /* 0x0000000506057212 */ /* 0x000fc800078e3cff */
[----:B------:R-:W-:Y:S01]  /*0e80*/  ISETP.GE.AND P0, PT, R5, RZ, PT ;  /* 0x000000ff0500720c */ /* 0x000fe20003f06270 */
[----:B0-----:R-:W-:Y:S01]  /*0e90*/  DMUL R12, R8, UR4 ;  /* 0x00000004080c7c28 */ /* 0x001fe20008000000 */
[----:B------:R-:W-:-:S05]  /*0ea0*/  LEA.HI R9, R6, R0, RZ, 0x1 ;  /* 0x0000000006097211 */ /* 0x000fca00078f08ff */
[----:B------:R-:W-:-:S04]  /*0eb0*/  IMAD.MOV R0, RZ, RZ, -R9 ;  /* 0x000000ffff007224 */ /* 0x000fc800078e0a09 */
[----:B------:R-:W0:Y:S01]  /*0ec0*/  F2F.F32.F64 R12, R12 ;  /* 0x0000000c000c7310 */ /* 0x000e220000301000 */
[----:B------:R-:W-:Y:S01]  /*0ed0*/  @!P1 IMAD.MOV.U32 R9, RZ, RZ, R0 ;  /* 0x000000ffff099224 */ /* 0x000fe200078e0000 */
[----:B0-----:R-:W-:-:S07]  /*0ee0*/  FSEL R8, -R12, R12, !P0 ;  /* 0x0000000c0c087208 */ /* 0x001fce0004000100 */
.L_x_6:
[----:B------:R-:W-:Y:S05]  /*0ef0*/  BSYNC.RECONVERGENT B0 ;  /* 0x0000000000007941 */ /* 0x000fea0003800200 */
.L_x_5:
[----:B------:R-:W-:Y:S01]  /*0f00*/  FMUL R5, R8, R8 ;  /* 0x0000000808057220 */ /* 0x000fe20000400000 */
[C---:B------:R-:W-:Y:S01]  /*0f10*/  LOP3.LUT R0, R9.reuse, 0x1, RZ, 0xc0, !PT ;  /* 0x0000000109007812 */ /* 0x040fe200078ec0ff */
[----:B------:R-:W-:Y:S01]  /*0f20*/  IMAD.MOV.U32 R6, RZ, RZ, 0x3d2aaabb ;  /* 0x3d2aaabbff067424 */ /* 0x000fe200078e00ff */
[----:B------:R-:W-:Y:S01]  /*0f30*/  LOP3.LUT P1, RZ, R9, 0x2, RZ, 0xc0, !PT ;  /* 0x0000000209ff7812 */ /* 0x000fe2000782c0ff */
[----:B------:R-:W-:Y:S01]  /*0f40*/  FFMA R10, R5, R10, -0.0013887860113754868507 ;  /* 0xbab607ed050a7423 */ /* 0x000fe2000000000a */
[----:B------:R-:W-:Y:S01]  /*0f50*/  ISETP.NE.U32.AND P0, PT, R0, 0x1, PT ;  /* 0x000000010000780c */ /* 0x000fe20003f05070 */
[----:B------:R-:W-:-:S03]  /*0f60*/  IMAD.MOV.U32 R12, RZ, RZ, 0x3effffff ;  /* 0x3effffffff0c7424 */ /* 0x000fc600078e00ff */
[----:B------:R-:W-:Y:S02]  /*0f70*/  FSEL R0, R10, -0.00019574658654164522886, !P0 ;  /* 0xb94d41530a007808 */ /* 0x000fe40004000000 */
[----:B------:R-:W-:Y:S01]  /*0f80*/  FSEL R6, R6, 0.0083327032625675201416, !P0 ;  /* 0x3c0885e406067808 */ /* 0x000fe20004000000 */
[----:B------:R-:W0:Y:S01]  /*0f90*/  LDC.64 R10, c[0x0][0x388] ;  /* 0x0000e200ff0a7b82 */ /* 0x000e220000000a00 */
[----:B------:R-:W-:-:S03]  /*0fa0*/  FSEL R9, -R12, -0.16666662693023681641, !P0 ;  /* 0xbe2aaaa80c097808 */ /* 0x000fc60004000100 */
[----:B------:R-:W-:Y:S01]  /*0fb0*/  FFMA R6, R5, R0, R6 ;  /* 0x0000000005067223 */ /* 0x000fe20000000006 */
[----:B------:R-:W-:-:S03]  /*0fc0*/  FSEL R0, R8, 1, P0 ;  /* 0x3f80000008007808 */ /* 0x000fc60000000000 */
[C---:B------:R-:W-:Y:S02]  /*0fd0*/  FFMA R6, R5.reuse, R6, R9 ;  /* 0x0000000605067223 */ /* 0x040fe40000000009 */
[----:B------:R-:W-:-:S04]  /*0fe0*/  FFMA R5, R5, R0, RZ ;  /* 0x0000000005057223 */ /* 0x000fc800000000ff */
[----:B------:R-:W-:-:S04]  /*0ff0*/  FFMA R0, R5, R6, R0 ;  /* 0x0000000605007223 */ /* 0x000fc80000000000 */
[----:B------:R-:W-:-:S04]  /*1000*/  @P1 FADD R0, RZ, -R0 ;  /* 0x80000000ff001221 */ /* 0x000fc80000000000 */
[-C--:B-----5:R-:W-:Y:S01]  /*1010*/  FMUL R5, R3, R0.reuse ;  /* 0x0000000003057220 */ /* 0x0a0fe20000400000 */
[----:B------:R-:W-:Y:S01]  /*1020*/  FMUL R0, R2, R0 ;  /* 0x0000000002007220 */ /* 0x000fe20000400000 */
[----:B0-----:R-:W-:-:S04]  /*1030*/  IMAD.WIDE R10, R4, 0x8, R10 ;  /* 0x00000008040a7825 */ /* 0x001fc800078e020a */
[-C--:B------:R-:W-:Y:S01]  /*1040*/  FFMA R2, R2, R7.reuse, -R5 ;  /* 0x0000000702027223 */ /* 0x080fe20000000805 */
[----:B------:R-:W-:-:S05]  /*1050*/  FFMA R3, R3, R7, R0 ;  /* 0x0000000703037223 */ /* 0x000fca0000000000 */
[----:B------:R-:W-:Y:S01]  /*1060*/  STG.E.64 desc[UR6][R10.64], R2 ;  /* 0x000000020a007986 */ /* 0x000fe2000c101b06 */
[----:B------:R-:W-:Y:S05]  /*1070*/  EXIT ;  /* 0x000000000000794d */ /* 0x000fea0003800000 */
.L_x_10:
[----:B------:R-:W-:-:S00]  /*1080*/  BRA `(.L_x_10) ;  /* 0xfffffffc00fc7947 */ /* 0x000fc0000383ffff */
[----:B------:R-:W-:-:S00]  /*1090*/  NOP ;  /* 0x0000000000007918 */ /* 0x000fc00000000000 */
        /* <DEDUP_REMOVED lines=14> */
.L_x_11:


//--------------------- .nv.global.init           --------------------------
	.section	.nv.global.init,"aw",@progbits
	.align	4
.nv.global.init:
	.type		__cudart_i2opi_f,@object
	.size		__cudart_i2opi_f,(.L_0 - __cudart_i2opi_f)
__cudart_i2opi_f:
        /*0000*/ 	.byte	0x41, 0x90, 0x43, 0x3c, 0x99, 0x95, 0x62, 0xdb, 0xc0, 0xdd, 0x34, 0xf5, 0xd1, 0x57, 0x27, 0xfc
        /*0010*/ 	.byte	0x29, 0x15, 0x44, 0x4e, 0x6e, 0x83, 0xf9, 0xa2
.L_0:


//--------------------- .nv.shared.reserved.0     --------------------------
	.section	.nv.shared.reserved.0,"aw",@nobits
	.weak		__nv_reservedSMEM_offset_0_alias
	.size		__nv_reservedSMEM_offset_0_alias, 0, 64
	.other		__nv_reservedSMEM_offset_0_alias,@"STO_CUDA_RESERVED_SHARED STV_DEFAULT"
__nv_reservedSMEM_offset_0_alias:
	.zero		0
	.zero		64


//--------------------- .nv.constant0._Z22freq_correction_kernelP6float2S0_ffi --------------------------
	.section	.nv.constant0._Z22freq_correction_kernelP6float2S0_ffi,"a",@progbits
	.sectionflags	@""
	.align	4
.nv.constant0._Z22freq_correction_kernelP6float2S0_ffi:
	.zero		924


//--------------------- SYMBOLS --------------------------

	.type		.nv.reservedSmem.offset0,@object
	.size		.nv.reservedSmem.offset0,0x4
